//
// Generated by NVIDIA NVVM Compiler
//
// Compiler Build ID: CL-36424714
// Cuda compilation tools, release 13.0, V13.0.88
// Based on NVVM 20.0.0
//

.version 9.0
.target sm_100
.address_size 64

	// .globl	talu_vector_add_f32_v1

.visible .entry talu_vector_add_f32_v1(
	.param .u64 .ptr .align 1 talu_vector_add_f32_v1_param_0,
	.param .u64 .ptr .align 1 talu_vector_add_f32_v1_param_1,
	.param .u64 .ptr .align 1 talu_vector_add_f32_v1_param_2,
	.param .u32 talu_vector_add_f32_v1_param_3
)
{
	.reg .pred 	%p<2>;
	.reg .b32 	%r<6>;
	.reg .b32 	%f<4>;
	.reg .b64 	%rd<11>;

	ld.param.u64 	%rd1, [talu_vector_add_f32_v1_param_0];
	ld.param.u64 	%rd2, [talu_vector_add_f32_v1_param_1];
	ld.param.u64 	%rd3, [talu_vector_add_f32_v1_param_2];
	ld.param.u32 	%r2, [talu_vector_add_f32_v1_param_3];
	mov.u32 	%r3, %ctaid.x;
	mov.u32 	%r4, %ntid.x;
	mov.u32 	%r5, %tid.x;
	mad.lo.s32 	%r1, %r3, %r4, %r5;
	setp.ge.u32 	%p1, %r1, %r2;
	@%p1 bra 	$L__BB0_2;
	cvta.to.global.u64 	%rd4, %rd2;
	cvta.to.global.u64 	%rd5, %rd3;
	cvta.to.global.u64 	%rd6, %rd1;
	mul.wide.u32 	%rd7, %r1, 4;
	add.s64 	%rd8, %rd4, %rd7;
	ld.global.f32 	%f1, [%rd8];
	add.s64 	%rd9, %rd5, %rd7;
	ld.global.f32 	%f2, [%rd9];
	add.f32 	%f3, %f1, %f2;
	add.s64 	%rd10, %rd6, %rd7;
	st.global.f32 	[%rd10], %f3;
$L__BB0_2:
	ret;

}


// ===== COMPILED SASS (sm_100) =====

	.target	sm_100

	.elftype	@"ET_EXEC"


//--------------------- .note.nv.tkinfo           --------------------------
	.section	.note.nv.tkinfo,"",@"SHT_NOTE"
	.sectionflags	@"SHF_NOTE_NV_TKINFO"
	.tkinfo
        /*0018*/ 	.word	0x00000002
        /*0030*/ 	.string	""
        /*0030*/ 	.string	"ptxas"
        /*0030*/ 	.string	"Cuda compilation tools, release 13.0, V13.0.88"
        /*0030*/ 	.string	"Build cuda_13.0.r13.0/compiler.36424714_0"
        /*0030*/ 	.string	"-arch sm_100 -m 64 "



//--------------------- .note.nv.cuinfo           --------------------------
	.section	.note.nv.cuinfo,"",@"SHT_NOTE"
	.sectionflags	@"SHF_NOTE_NV_CUINFO"
        /*0018*/ 	.short	0x0002
        /*001a*/ 	.short	0x0064
        /*001c*/ 	.short	0x0082
	.zero		2


//--------------------- .nv.info                  --------------------------
	.section	.nv.info,"",@"SHT_CUDA_INFO"
	.align	4


	//----- nvinfo : EIATTR_REGCOUNT
	.align		4
        /*0000*/ 	.byte	0x04, 0x2f
        /*0002*/ 	.short	(.L_1 - .L_0)
	.align		4
.L_0:
        /*0004*/ 	.word	index@(talu_vector_add_f32_v1)
        /*0008*/ 	.word	0x0000000c


	//----- nvinfo : EIATTR_FRAME_SIZE
	.align		4
.L_1:
        /*000c*/ 	.byte	0x04, 0x11
        /*000e*/ 	.short	(.L_3 - .L_2)
	.align		4
.L_2:
        /*0010*/ 	.word	index@(talu_vector_add_f32_v1)
        /*0014*/ 	.word	0x00000000


	//----- nvinfo : EIATTR_MIN_STACK_SIZE
	.align		4
.L_3:
        /*0018*/ 	.byte	0x04, 0x12
        /*001a*/ 	.short	(.L_5 - .L_4)
	.align		4
.L_4:
        /*001c*/ 	.word	index@(talu_vector_add_f32_v1)
        /*0020*/ 	.word	0x00000000
.L_5:


//--------------------- .nv.compat                --------------------------
	.section	.nv.compat,"",@"SHT_CUDA_COMPAT_INFO"
	.align	4
        /*0000*/ 	.byte	0x02, 0x09, 0x00, 0x00, 0x02, 0x02, 0x01, 0x00, 0x02, 0x05, 0x05, 0x00, 0x03, 0x07, 0x01, 0x01
        /*0010*/ 	.byte	0x02, 0x03, 0x00, 0x00, 0x02, 0x06, 0x01, 0x00, 0x04, 0x0b, 0x08, 0x00, 0x09, 0x00, 0x00, 0x00
        /*0020*/ 	.byte	0x00, 0x00, 0x00, 0x00


//--------------------- .nv.info.talu_vector_add_f32_v1 --------------------------
	.section	.nv.info.talu_vector_add_f32_v1,"",@"SHT_CUDA_INFO"
	.sectionflags	@""
	.align	4


	//----- nvinfo : EIATTR_CUDA_API_VERSION
	.align		4
        /*0000*/ 	.byte	0x04, 0x37
        /*0002*/ 	.short	(.L_7 - .L_6)
.L_6:
        /*0004*/ 	.word	0x00000082


	//----- nvinfo : EIATTR_KPARAM_INFO
	.align		4
.L_7:
        /*0008*/ 	.byte	0x04, 0x17
        /*000a*/ 	.short	(.L_9 - .L_8)
.L_8:
        /*000c*/ 	.word	0x00000000
        /*0010*/ 	.short	0x0003
        /*0012*/ 	.short	0x0018
        /*0014*/ 	.byte	0x00, 0xf0, 0x11, 0x00


	//----- nvinfo : EIATTR_KPARAM_INFO
	.align		4
.L_9:
        /*0018*/ 	.byte	0x04, 0x17
        /*001a*/ 	.short	(.L_11 - .L_10)
.L_10:
        /*001c*/ 	.word	0x00000000
        /*0020*/ 	.short	0x0002
        /*0022*/ 	.short	0x0010
        /*0024*/ 	.byte	0x00, 0xf5, 0x21, 0x00


	//----- nvinfo : EIATTR_KPARAM_INFO
	.align		4
.L_11:
        /*0028*/ 	.byte	0x04, 0x17
        /*002a*/ 	.short	(.L_13 - .L_12)
.L_12:
        /*002c*/ 	.word	0x00000000
        /*0030*/ 	.short	0x0001
        /*0032*/ 	.short	0x0008
        /*0034*/ 	.byte	0x00, 0xf5, 0x21, 0x00


	//----- nvinfo : EIATTR_KPARAM_INFO
	.align		4
.L_13:
        /*0038*/ 	.byte	0x04, 0x17
        /*003a*/ 	.short	(.L_15 - .L_14)
.L_14:
        /*003c*/ 	.word	0x00000000
        /*0040*/ 	.short	0x0000
        /*0042*/ 	.short	0x0000
        /*0044*/ 	.byte	0x00, 0xf5, 0x21, 0x00


	//----- nvinfo : EIATTR_SPARSE_MMA_MASK
	.align		4
.L_15:
        /*0048*/ 	.byte	0x03, 0x50
        /*004a*/ 	.short	0x0000


	//----- nvinfo : EIATTR_MAXREG_COUNT
	.align		4
        /*004c*/ 	.byte	0x03, 0x1b
        /*004e*/ 	.short	0x00ff


	//----- nvinfo : EIATTR_MERCURY_ISA_VERSION
	.align		4
        /*0050*/ 	.byte	0x03, 0x5f
        /*0052*/ 	.short	0x0101


	//----- nvinfo : EIATTR_VRC_CTA_INIT_COUNT
	.align		4
        /*0054*/ 	.byte	0x02, 0x4a
	.zero		1
	.zero		1


	//----- nvinfo : EIATTR_EXIT_INSTR_OFFSETS
	.align		4
        /*0058*/ 	.byte	0x04, 0x1c
        /*005a*/ 	.short	(.L_17 - .L_16)


	//   ....[0]....
.L_16:
        /*005c*/ 	.word	0x00000070


	//   ....[1]....
        /*0060*/ 	.word	0x00000130


	//----- nvinfo : EIATTR_CBANK_PARAM_SIZE
	.align		4
.L_17:
        /*0064*/ 	.byte	0x03, 0x19
        /*0066*/ 	.short	0x001c


	//----- nvinfo : EIATTR_PARAM_CBANK
	.align		4
        /*0068*/ 	.byte	0x04, 0x0a
        /*006a*/ 	.short	(.L_19 - .L_18)
	.align		4
.L_18:
        /*006c*/ 	.word	index@(.nv.constant0.talu_vector_add_f32_v1)
        /*0070*/ 	.short	0x0380
        /*0072*/ 	.short	0x001c


	//----- nvinfo : EIATTR_SW_WAR
	.align		4
.L_19:
        /*0074*/ 	.byte	0x04, 0x36
        /*0076*/ 	.short	(.L_21 - .L_20)
.L_20:
        /*0078*/ 	.word	0x00000008
.L_21:


//--------------------- .nv.callgraph             --------------------------
	.section	.nv.callgraph,"",@"SHT_CUDA_CALLGRAPH"
	.align	4
	.sectionentsize	8
	.align		4
        /*0000*/ 	.word	0x00000000
	.align		4
        /*0004*/ 	.word	0xffffffff
	.align		4
        /*0008*/ 	.word	0x00000000
	.align		4
        /*000c*/ 	.word	0xfffffffe
	.align		4
        /*0010*/ 	.word	0x00000000
	.align		4
        /*0014*/ 	.word	0xfffffffd
	.align		4
        /*0018*/ 	.word	0x00000000
	.align		4
        /*001c*/ 	.word	0xfffffffc


//--------------------- .text.talu_vector_add_f32_v1 --------------------------
	.section	.text.talu_vector_add_f32_v1,"ax",@progbits
	.align	128
        .global         talu_vector_add_f32_v1
        .type           talu_vector_add_f32_v1,@function
        .size           talu_vector_add_f32_v1,(.L_x_1 - talu_vector_add_f32_v1)
        .other          talu_vector_add_f32_v1,@"STO_CUDA_ENTRY STV_DEFAULT"
talu_vector_add_f32_v1:
.text.talu_vector_add_f32_v1:
[----:B------:R-:W-:Y:S01]  /*0000*/  LDC R1, c[0x0][0x37c] ;  /* 0x0000df00ff017b82 */ /* 0x000fe20000000800 */
[----:B------:R-:W0:Y:S07]  /*0010*/  S2R R0, SR_TID.X ;  /* 0x0000000000007919 */ /* 0x000e2e0000002100 */
[----:B------:R-:W0:Y:S01]  /*0020*/  S2UR UR4, SR_CTAID.X ;  /* 0x00000000000479c3 */ /* 0x000e220000002500 */
[----:B------:R-:W1:Y:S07]  /*0030*/  LDCU UR5, c[0x0][0x398] ;  /* 0x00007300ff0577ac */ /* 0x000e6e0008000800 */
[----:B------:R-:W0:Y:S02]  /*0040*/  LDC R9, c[0x0][0x360] ;  /* 0x0000d800ff097b82 */ /* 0x000e240000000800 */
[----:B0-----:R-:W-:-:S05]  /*0050*/  IMAD R9, R9, UR4, R0 ;  /* 0x0000000409097c24 */ /* 0x001fca000f8e0200 */
[----:B-1----:R-:W-:-:S13]  /*0060*/  ISETP.GE.U32.AND P0, PT, R9, UR5, PT ;  /* 0x0000000509007c0c */ /* 0x002fda000bf06070 */
[----:B------:R-:W-:Y:S05]  /*0070*/  @P0 EXIT ;  /* 0x000000000000094d */ /* 0x000fea0003800000 */
[----:B------:R-:W0:Y:S01]  /*0080*/  LDC.64 R2, c[0x0][0x388] ;  /* 0x0000e200ff027b82 */ /* 0x000e220000000a00 */
[----:B------:R-:W1:Y:S07]  /*0090*/  LDCU.64 UR4, c[0x0][0x358] ;  /* 0x00006b00ff0477ac */ /* 0x000e6e0008000a00 */
[----:B------:R-:W2:Y:S08]  /*00a0*/  LDC.64 R4, c[0x0][0x390] ;  /* 0x0000e400ff047b82 */ /* 0x000eb00000000a00 */
[----:B------:R-:W3:Y:S01]  /*00b0*/  LDC.64 R6, c[0x0][0x380] ;  /* 0x0000e000ff067b82 */ /* 0x000ee20000000a00 */
[----:B0-----:R-:W-:-:S06]  /*00c0*/  IMAD.WIDE.U32 R2, R9, 0x4, R2 ;  /* 0x0000000409027825 */ /* 0x001fcc00078e0002 */
[----:B-1----:R-:W4:Y:S01]  /*00d0*/  LDG.E R2, desc[UR4][R2.64] ;  /* 0x0000000402027981 */ /* 0x002f22000c1e1900 */
[----:B--2---:R-:W-:-:S06]  /*00e0*/  IMAD.WIDE.U32 R4, R9, 0x4, R4 ;  /* 0x0000000409047825 */ /* 0x004fcc00078e0004 */
[----:B------:R-:W4:Y:S01]  /*00f0*/  LDG.E R5, desc[UR4][R4.64] ;  /* 0x0000000404057981 */ /* 0x000f22000c1e1900 */
[----:B---3--:R-:W-:-:S04]  /*0100*/  IMAD.WIDE.U32 R6, R9, 0x4, R6 ;  /* 0x0000000409067825 */ /* 0x008fc800078e0006 */
[----:B----4-:R-:W-:-:S05]  /*0110*/  FADD R9, R2, R5 ;  /* 0x0000000502097221 */ /* 0x010fca0000000000 */
[----:B------:R-:W-:Y:S01]  /*0120*/  STG.E desc[UR4][R6.64], R9 ;  /* 0x0000000906007986 */ /* 0x000fe2000c101904 */
[----:B------:R-:W-:Y:S05]  /*0130*/  EXIT ;  /* 0x000000000000794d */ /* 0x000fea0003800000 */
.L_x_0:
[----:B------:R-:W-:-:S00]  /*0140*/  BRA `(.L_x_0) ;  /* 0xfffffffc00fc7947 */ /* 0x000fc0000383ffff */
[----:B------:R-:W-:-:S00]  /*0150*/  NOP ;  /* 0x0000000000007918 */ /* 0x000fc00000000000 */
        /* <DEDUP_REMOVED lines=10> */
.L_x_1:


//--------------------- .nv.shared.reserved.0     --------------------------
	.section	.nv.shared.reserved.0,"aw",@nobits
	.weak		__nv_reservedSMEM_offset_0_alias
	.size		__nv_reservedSMEM_offset_0_alias, 0, 64
	.other		__nv_reservedSMEM_offset_0_alias,@"STO_CUDA_RESERVED_SHARED STV_DEFAULT"
__nv_reservedSMEM_offset_0_alias:
	.zero		0
	.zero		64


//--------------------- .nv.constant0.talu_vector_add_f32_v1 --------------------------
	.section	.nv.constant0.talu_vector_add_f32_v1,"a",@progbits
	.sectionflags	@""
	.align	4
.nv.constant0.talu_vector_add_f32_v1:
	.zero		924


//--------------------- SYMBOLS --------------------------

	.type		.nv.reservedSmem.offset0,@object
	.size		.nv.reservedSmem.offset0,0x4
